//
// Generated by NVIDIA NVVM Compiler
//
// Compiler Build ID: CL-36424714
// Cuda compilation tools, release 13.0, V13.0.88
// Based on NVVM 20.0.0
//

.version 9.0
.target sm_100
.address_size 64

	// .globl	_Z4initPiS_i

.visible .entry _Z4initPiS_i(
	.param .u64 .ptr .align 1 _Z4initPiS_i_param_0,
	.param .u64 .ptr .align 1 _Z4initPiS_i_param_1,
	.param .u32 _Z4initPiS_i_param_2
)
{
	.reg .pred 	%p<14>;
	.reg .b32 	%r<118>;
	.reg .b64 	%rd<26>;

	ld.param.u64 	%rd10, [_Z4initPiS_i_param_0];
	ld.param.u64 	%rd11, [_Z4initPiS_i_param_1];
	ld.param.u32 	%r32, [_Z4initPiS_i_param_2];
	cvta.to.global.u64 	%rd1, %rd10;
	cvta.to.global.u64 	%rd2, %rd11;
	mov.u32 	%r33, %ctaid.x;
	mov.u32 	%r34, %ntid.x;
	mov.u32 	%r35, %tid.x;
	mad.lo.s32 	%r1, %r33, %r34, %r35;
	setp.gt.s32 	%p1, %r1, %r32;
	@%p1 bra 	$L__BB0_19;
	setp.gt.s32 	%p2, %r1, 4;
	mul.wide.s32 	%rd12, %r1, 4;
	add.s64 	%rd3, %rd2, %rd12;
	@%p2 bra 	$L__BB0_3;
	mov.b32 	%r36, 0;
	st.global.u32 	[%rd3], %r36;
$L__BB0_3:
	bar.sync 	0;
	add.s64 	%rd14, %rd1, %rd12;
	ld.global.u32 	%r38, [%rd14];
	mul.wide.s32 	%rd15, %r38, 4;
	add.s64 	%rd16, %rd2, %rd15;
	atom.global.add.u32 	%r39, [%rd16], 1;
	bar.sync 	0;
	setp.lt.s32 	%p3, %r1, 1;
	mov.b32 	%r114, 0;
	@%p3 bra 	$L__BB0_16;
	and.b32  	%r2, %r1, 15;
	setp.lt.u32 	%p4, %r1, 16;
	mov.b32 	%r104, 0;
	mov.u32 	%r114, %r104;
	@%p4 bra 	$L__BB0_7;
	and.b32  	%r104, %r1, 2147483632;
	neg.s32 	%r115, %r104;
	add.s64 	%rd25, %rd2, 32;
	mov.b32 	%r114, 0;
$L__BB0_6:
	.pragma "nounroll";
	ld.global.u32 	%r43, [%rd25+-32];
	add.s32 	%r44, %r43, %r114;
	ld.global.u32 	%r45, [%rd25+-28];
	add.s32 	%r46, %r45, %r44;
	ld.global.u32 	%r47, [%rd25+-24];
	add.s32 	%r48, %r47, %r46;
	ld.global.u32 	%r49, [%rd25+-20];
	add.s32 	%r50, %r49, %r48;
	ld.global.u32 	%r51, [%rd25+-16];
	add.s32 	%r52, %r51, %r50;
	ld.global.u32 	%r53, [%rd25+-12];
	add.s32 	%r54, %r53, %r52;
	ld.global.u32 	%r55, [%rd25+-8];
	add.s32 	%r56, %r55, %r54;
	ld.global.u32 	%r57, [%rd25+-4];
	add.s32 	%r58, %r57, %r56;
	ld.global.u32 	%r59, [%rd25];
	add.s32 	%r60, %r59, %r58;
	ld.global.u32 	%r61, [%rd25+4];
	add.s32 	%r62, %r61, %r60;
	ld.global.u32 	%r63, [%rd25+8];
	add.s32 	%r64, %r63, %r62;
	ld.global.u32 	%r65, [%rd25+12];
	add.s32 	%r66, %r65, %r64;
	ld.global.u32 	%r67, [%rd25+16];
	add.s32 	%r68, %r67, %r66;
	ld.global.u32 	%r69, [%rd25+20];
	add.s32 	%r70, %r69, %r68;
	ld.global.u32 	%r71, [%rd25+24];
	add.s32 	%r72, %r71, %r70;
	ld.global.u32 	%r73, [%rd25+28];
	add.s32 	%r114, %r73, %r72;
	add.s32 	%r115, %r115, 16;
	add.s64 	%rd25, %rd25, 64;
	setp.eq.s32 	%p5, %r115, 0;
	@%p5 bra 	$L__BB0_7;
	bra.uni 	$L__BB0_6;
$L__BB0_7:
	setp.eq.s32 	%p6, %r2, 0;
	@%p6 bra 	$L__BB0_16;
	and.b32  	%r8, %r1, 7;
	setp.lt.u32 	%p7, %r2, 8;
	@%p7 bra 	$L__BB0_10;
	mul.wide.u32 	%rd17, %r104, 4;
	add.s64 	%rd18, %rd2, %rd17;
	ld.global.u32 	%r75, [%rd18];
	add.s32 	%r76, %r75, %r114;
	ld.global.u32 	%r77, [%rd18+4];
	add.s32 	%r78, %r77, %r76;
	ld.global.u32 	%r79, [%rd18+8];
	add.s32 	%r80, %r79, %r78;
	ld.global.u32 	%r81, [%rd18+12];
	add.s32 	%r82, %r81, %r80;
	ld.global.u32 	%r83, [%rd18+16];
	add.s32 	%r84, %r83, %r82;
	ld.global.u32 	%r85, [%rd18+20];
	add.s32 	%r86, %r85, %r84;
	ld.global.u32 	%r87, [%rd18+24];
	add.s32 	%r88, %r87, %r86;
	ld.global.u32 	%r89, [%rd18+28];
	add.s32 	%r114, %r89, %r88;
	add.s32 	%r104, %r104, 8;
$L__BB0_10:
	setp.eq.s32 	%p8, %r8, 0;
	@%p8 bra 	$L__BB0_16;
	and.b32  	%r14, %r1, 3;
	setp.lt.u32 	%p9, %r8, 4;
	@%p9 bra 	$L__BB0_13;
	mul.wide.u32 	%rd19, %r104, 4;
	add.s64 	%rd20, %rd2, %rd19;
	ld.global.u32 	%r91, [%rd20];
	add.s32 	%r92, %r91, %r114;
	ld.global.u32 	%r93, [%rd20+4];
	add.s32 	%r94, %r93, %r92;
	ld.global.u32 	%r95, [%rd20+8];
	add.s32 	%r96, %r95, %r94;
	ld.global.u32 	%r97, [%rd20+12];
	add.s32 	%r114, %r97, %r96;
	add.s32 	%r104, %r104, 4;
$L__BB0_13:
	setp.eq.s32 	%p10, %r14, 0;
	@%p10 bra 	$L__BB0_16;
	mul.wide.u32 	%rd21, %r104, 4;
	add.s64 	%rd24, %rd2, %rd21;
	neg.s32 	%r112, %r14;
$L__BB0_15:
	.pragma "nounroll";
	ld.global.u32 	%r98, [%rd24];
	add.s32 	%r114, %r98, %r114;
	add.s64 	%rd24, %rd24, 4;
	add.s32 	%r112, %r112, 1;
	setp.ne.s32 	%p11, %r112, 0;
	@%p11 bra 	$L__BB0_15;
$L__BB0_16:
	ld.global.u32 	%r99, [%rd3];
	setp.lt.s32 	%p12, %r99, 1;
	@%p12 bra 	$L__BB0_19;
	mov.b32 	%r117, 0;
$L__BB0_18:
	add.s32 	%r101, %r117, %r114;
	mul.wide.s32 	%rd22, %r101, 4;
	add.s64 	%rd23, %rd1, %rd22;
	st.global.u32 	[%rd23], %r1;
	add.s32 	%r117, %r117, 1;
	ld.global.u32 	%r102, [%rd3];
	setp.lt.s32 	%p13, %r117, %r102;
	@%p13 bra 	$L__BB0_18;
$L__BB0_19:
	ret;

}
	// .globl	_Z4sortPiS_i
.visible .entry _Z4sortPiS_i(
	.param .u64 .ptr .align 1 _Z4sortPiS_i_param_0,
	.param .u64 .ptr .align 1 _Z4sortPiS_i_param_1,
	.param .u32 _Z4sortPiS_i_param_2
)
{
	.reg .pred 	%p<13>;
	.reg .b32 	%r<115>;
	.reg .b64 	%rd<22>;

	ld.param.u64 	%rd10, [_Z4sortPiS_i_param_0];
	ld.param.u64 	%rd11, [_Z4sortPiS_i_param_1];
	ld.param.u32 	%r32, [_Z4sortPiS_i_param_2];
	cvta.to.global.u64 	%rd1, %rd11;
	mov.u32 	%r33, %ctaid.x;
	mov.u32 	%r34, %ntid.x;
	mov.u32 	%r35, %tid.x;
	mad.lo.s32 	%r1, %r33, %r34, %r35;
	setp.gt.s32 	%p1, %r1, %r32;
	@%p1 bra 	$L__BB1_17;
	setp.lt.s32 	%p2, %r1, 1;
	mov.b32 	%r111, 0;
	@%p2 bra 	$L__BB1_14;
	and.b32  	%r2, %r1, 15;
	setp.lt.u32 	%p3, %r1, 16;
	mov.b32 	%r101, 0;
	mov.u32 	%r111, %r101;
	@%p3 bra 	$L__BB1_5;
	and.b32  	%r101, %r1, 2147483632;
	neg.s32 	%r112, %r101;
	add.s64 	%rd21, %rd1, 32;
	mov.b32 	%r111, 0;
$L__BB1_4:
	.pragma "nounroll";
	ld.global.u32 	%r40, [%rd21+-32];
	add.s32 	%r41, %r40, %r111;
	ld.global.u32 	%r42, [%rd21+-28];
	add.s32 	%r43, %r42, %r41;
	ld.global.u32 	%r44, [%rd21+-24];
	add.s32 	%r45, %r44, %r43;
	ld.global.u32 	%r46, [%rd21+-20];
	add.s32 	%r47, %r46, %r45;
	ld.global.u32 	%r48, [%rd21+-16];
	add.s32 	%r49, %r48, %r47;
	ld.global.u32 	%r50, [%rd21+-12];
	add.s32 	%r51, %r50, %r49;
	ld.global.u32 	%r52, [%rd21+-8];
	add.s32 	%r53, %r52, %r51;
	ld.global.u32 	%r54, [%rd21+-4];
	add.s32 	%r55, %r54, %r53;
	ld.global.u32 	%r56, [%rd21];
	add.s32 	%r57, %r56, %r55;
	ld.global.u32 	%r58, [%rd21+4];
	add.s32 	%r59, %r58, %r57;
	ld.global.u32 	%r60, [%rd21+8];
	add.s32 	%r61, %r60, %r59;
	ld.global.u32 	%r62, [%rd21+12];
	add.s32 	%r63, %r62, %r61;
	ld.global.u32 	%r64, [%rd21+16];
	add.s32 	%r65, %r64, %r63;
	ld.global.u32 	%r66, [%rd21+20];
	add.s32 	%r67, %r66, %r65;
	ld.global.u32 	%r68, [%rd21+24];
	add.s32 	%r69, %r68, %r67;
	ld.global.u32 	%r70, [%rd21+28];
	add.s32 	%r111, %r70, %r69;
	add.s32 	%r112, %r112, 16;
	add.s64 	%rd21, %rd21, 64;
	setp.eq.s32 	%p4, %r112, 0;
	@%p4 bra 	$L__BB1_5;
	bra.uni 	$L__BB1_4;
$L__BB1_5:
	setp.eq.s32 	%p5, %r2, 0;
	@%p5 bra 	$L__BB1_14;
	and.b32  	%r8, %r1, 7;
	setp.lt.u32 	%p6, %r2, 8;
	@%p6 bra 	$L__BB1_8;
	mul.wide.u32 	%rd12, %r101, 4;
	add.s64 	%rd13, %rd1, %rd12;
	ld.global.u32 	%r72, [%rd13];
	add.s32 	%r73, %r72, %r111;
	ld.global.u32 	%r74, [%rd13+4];
	add.s32 	%r75, %r74, %r73;
	ld.global.u32 	%r76, [%rd13+8];
	add.s32 	%r77, %r76, %r75;
	ld.global.u32 	%r78, [%rd13+12];
	add.s32 	%r79, %r78, %r77;
	ld.global.u32 	%r80, [%rd13+16];
	add.s32 	%r81, %r80, %r79;
	ld.global.u32 	%r82, [%rd13+20];
	add.s32 	%r83, %r82, %r81;
	ld.global.u32 	%r84, [%rd13+24];
	add.s32 	%r85, %r84, %r83;
	ld.global.u32 	%r86, [%rd13+28];
	add.s32 	%r111, %r86, %r85;
	add.s32 	%r101, %r101, 8;
$L__BB1_8:
	setp.eq.s32 	%p7, %r8, 0;
	@%p7 bra 	$L__BB1_14;
	and.b32  	%r14, %r1, 3;
	setp.lt.u32 	%p8, %r8, 4;
	@%p8 bra 	$L__BB1_11;
	mul.wide.u32 	%rd14, %r101, 4;
	add.s64 	%rd15, %rd1, %rd14;
	ld.global.u32 	%r88, [%rd15];
	add.s32 	%r89, %r88, %r111;
	ld.global.u32 	%r90, [%rd15+4];
	add.s32 	%r91, %r90, %r89;
	ld.global.u32 	%r92, [%rd15+8];
	add.s32 	%r93, %r92, %r91;
	ld.global.u32 	%r94, [%rd15+12];
	add.s32 	%r111, %r94, %r93;
	add.s32 	%r101, %r101, 4;
$L__BB1_11:
	setp.eq.s32 	%p9, %r14, 0;
	@%p9 bra 	$L__BB1_14;
	mul.wide.u32 	%rd16, %r101, 4;
	add.s64 	%rd20, %rd1, %rd16;
	neg.s32 	%r109, %r14;
$L__BB1_13:
	.pragma "nounroll";
	ld.global.u32 	%r95, [%rd20];
	add.s32 	%r111, %r95, %r111;
	add.s64 	%rd20, %rd20, 4;
	add.s32 	%r109, %r109, 1;
	setp.ne.s32 	%p10, %r109, 0;
	@%p10 bra 	$L__BB1_13;
$L__BB1_14:
	mul.wide.s32 	%rd17, %r1, 4;
	add.s64 	%rd6, %rd1, %rd17;
	ld.global.u32 	%r96, [%rd6];
	setp.lt.s32 	%p11, %r96, 1;
	@%p11 bra 	$L__BB1_17;
	cvta.to.global.u64 	%rd7, %rd10;
	mov.b32 	%r114, 0;
$L__BB1_16:
	add.s32 	%r98, %r114, %r111;
	mul.wide.s32 	%rd18, %r98, 4;
	add.s64 	%rd19, %rd7, %rd18;
	st.global.u32 	[%rd19], %r1;
	add.s32 	%r114, %r114, 1;
	ld.global.u32 	%r99, [%rd6];
	setp.lt.s32 	%p12, %r114, %r99;
	@%p12 bra 	$L__BB1_16;
$L__BB1_17:
	ret;

}


// ===== COMPILED SASS (sm_100) =====

	.target	sm_100

	.elftype	@"ET_EXEC"


//--------------------- .note.nv.tkinfo           --------------------------
	.section	.note.nv.tkinfo,"",@"SHT_NOTE"
	.sectionflags	@"SHF_NOTE_NV_TKINFO"
	.tkinfo
        /*0018*/ 	.word	0x00000002
        /*0030*/ 	.string	""
        /*0030*/ 	.string	"ptxas"
        /*0030*/ 	.string	"Cuda compilation tools, release 13.0, V13.0.88"
        /*0030*/ 	.string	"Build cuda_13.0.r13.0/compiler.36424714_0"
        /*0030*/ 	.string	"-arch sm_100 -m 64 "



//--------------------- .note.nv.cuinfo           --------------------------
	.section	.note.nv.cuinfo,"",@"SHT_NOTE"
	.sectionflags	@"SHF_NOTE_NV_CUINFO"
        /*0018*/ 	.short	0x0002
        /*001a*/ 	.short	0x0064
        /*001c*/ 	.short	0x0082
	.zero		2


//--------------------- .nv.info                  --------------------------
	.section	.nv.info,"",@"SHT_CUDA_INFO"
	.align	4


	//----- nvinfo : EIATTR_REGCOUNT
	.align		4
        /*0000*/ 	.byte	0x04, 0x2f
        /*0002*/ 	.short	(.L_1 - .L_0)
	.align		4
.L_0:
        /*0004*/ 	.word	index@(_Z4initPiS_i)
        /*0008*/ 	.word	0x0000001c


	//----- nvinfo : EIATTR_FRAME_SIZE
	.align		4
.L_1:
        /*000c*/ 	.byte	0x04, 0x11
        /*000e*/ 	.short	(.L_3 - .L_2)
	.align		4
.L_2:
        /*0010*/ 	.word	index@(_Z4initPiS_i)
        /*0014*/ 	.word	0x00000000


	//----- nvinfo : EIATTR_REGCOUNT
	.align		4
.L_3:
        /*0018*/ 	.byte	0x04, 0x2f
        /*001a*/ 	.short	(.L_5 - .L_4)
	.align		4
.L_4:
        /*001c*/ 	.word	index@(_Z4sortPiS_i)
        /*0020*/ 	.word	0x0000001a


	//----- nvinfo : EIATTR_FRAME_SIZE
	.align		4
.L_5:
        /*0024*/ 	.byte	0x04, 0x11
        /*0026*/ 	.short	(.L_7 - .L_6)
	.align		4
.L_6:
        /*0028*/ 	.word	index@(_Z4sortPiS_i)
        /*002c*/ 	.word	0x00000000


	//----- nvinfo : EIATTR_MIN_STACK_SIZE
	.align		4
.L_7:
        /*0030*/ 	.byte	0x04, 0x12
        /*0032*/ 	.short	(.L_9 - .L_8)
	.align		4
.L_8:
        /*0034*/ 	.word	index@(_Z4sortPiS_i)
        /*0038*/ 	.word	0x00000000


	//----- nvinfo : EIATTR_MIN_STACK_SIZE
	.align		4
.L_9:
        /*003c*/ 	.byte	0x04, 0x12
        /*003e*/ 	.short	(.L_11 - .L_10)
	.align		4
.L_10:
        /*0040*/ 	.word	index@(_Z4initPiS_i)
        /*0044*/ 	.word	0x00000000
.L_11:


//--------------------- .nv.compat                --------------------------
	.section	.nv.compat,"",@"SHT_CUDA_COMPAT_INFO"
	.align	4
        /*0000*/ 	.byte	0x02, 0x09, 0x00, 0x00, 0x02, 0x02, 0x01, 0x00, 0x02, 0x05, 0x05, 0x00, 0x03, 0x07, 0x01, 0x01
        /*0010*/ 	.byte	0x02, 0x03, 0x00, 0x00, 0x02, 0x06, 0x01, 0x00, 0x04, 0x0b, 0x08, 0x00, 0x09, 0x00, 0x00, 0x00
        /*0020*/ 	.byte	0x00, 0x00, 0x00, 0x00


//--------------------- .nv.info._Z4sortPiS_i     --------------------------
	.section	.nv.info._Z4sortPiS_i,"",@"SHT_CUDA_INFO"
	.sectionflags	@""
	.align	4


	//----- nvinfo : EIATTR_CUDA_API_VERSION
	.align		4
        /*0000*/ 	.byte	0x04, 0x37
        /*0002*/ 	.short	(.L_13 - .L_12)
.L_12:
        /*0004*/ 	.word	0x00000082


	//----- nvinfo : EIATTR_KPARAM_INFO
	.align		4
.L_13:
        /*0008*/ 	.byte	0x04, 0x17
        /*000a*/ 	.short	(.L_15 - .L_14)
.L_14:
        /*000c*/ 	.word	0x00000000
        /*0010*/ 	.short	0x0002
        /*0012*/ 	.short	0x0010
        /*0014*/ 	.byte	0x00, 0xf0, 0x11, 0x00


	//----- nvinfo : EIATTR_KPARAM_INFO
	.align		4
.L_15:
        /*0018*/ 	.byte	0x04, 0x17
        /*001a*/ 	.short	(.L_17 - .L_16)
.L_16:
        /*001c*/ 	.word	0x00000000
        /*0020*/ 	.short	0x0001
        /*0022*/ 	.short	0x0008
        /*0024*/ 	.byte	0x00, 0xf5, 0x21, 0x00


	//----- nvinfo : EIATTR_KPARAM_INFO
	.align		4
.L_17:
        /*0028*/ 	.byte	0x04, 0x17
        /*002a*/ 	.short	(.L_19 - .L_18)
.L_18:
        /*002c*/ 	.word	0x00000000
        /*0030*/ 	.short	0x0000
        /*0032*/ 	.short	0x0000
        /*0034*/ 	.byte	0x00, 0xf5, 0x21, 0x00


	//----- nvinfo : EIATTR_SPARSE_MMA_MASK
	.align		4
.L_19:
        /*0038*/ 	.byte	0x03, 0x50
        /*003a*/ 	.short	0x0000


	//----- nvinfo : EIATTR_MAXREG_COUNT
	.align		4
        /*003c*/ 	.byte	0x03, 0x1b
        /*003e*/ 	.short	0x00ff


	//----- nvinfo : EIATTR_MERCURY_ISA_VERSION
	.align		4
        /*0040*/ 	.byte	0x03, 0x5f
        /*0042*/ 	.short	0x0101


	//----- nvinfo : EIATTR_VRC_CTA_INIT_COUNT
	.align		4
        /*0044*/ 	.byte	0x02, 0x4a
	.zero		1
	.zero		1


	//----- nvinfo : EIATTR_EXIT_INSTR_OFFSETS
	.align		4
        /*0048*/ 	.byte	0x04, 0x1c
        /*004a*/ 	.short	(.L_21 - .L_20)


	//   ....[0]....
.L_20:
        /*004c*/ 	.word	0x00000070


	//   ....[1]....
        /*0050*/ 	.word	0x00000700


	//   ....[2]....
        /*0054*/ 	.word	0x000007a0


	//----- nvinfo : EIATTR_CRS_STACK_SIZE
	.align		4
.L_21:
        /*0058*/ 	.byte	0x04, 0x1e
        /*005a*/ 	.short	(.L_23 - .L_22)
.L_22:
        /*005c*/ 	.word	0x00000000


	//----- nvinfo : EIATTR_CBANK_PARAM_SIZE
	.align		4
.L_23:
        /*0060*/ 	.byte	0x03, 0x19
        /*0062*/ 	.short	0x0014


	//----- nvinfo : EIATTR_PARAM_CBANK
	.align		4
        /*0064*/ 	.byte	0x04, 0x0a
        /*0066*/ 	.short	(.L_25 - .L_24)
	.align		4
.L_24:
        /*0068*/ 	.word	index@(.nv.constant0._Z4sortPiS_i)
        /*006c*/ 	.short	0x0380
        /*006e*/ 	.short	0x0014


	//----- nvinfo : EIATTR_SW_WAR
	.align		4
.L_25:
        /*0070*/ 	.byte	0x04, 0x36
        /*0072*/ 	.short	(.L_27 - .L_26)
.L_26:
        /*0074*/ 	.word	0x00000008
.L_27:


//--------------------- .nv.info._Z4initPiS_i     --------------------------
	.section	.nv.info._Z4initPiS_i,"",@"SHT_CUDA_INFO"
	.sectionflags	@""
	.align	4


	//----- nvinfo : EIATTR_CUDA_API_VERSION
	.align		4
        /*0000*/ 	.byte	0x04, 0x37
        /*0002*/ 	.short	(.L_29 - .L_28)
.L_28:
        /*0004*/ 	.word	0x00000082


	//----- nvinfo : EIATTR_KPARAM_INFO
	.align		4
.L_29:
        /*0008*/ 	.byte	0x04, 0x17
        /*000a*/ 	.short	(.L_31 - .L_30)
.L_30:
        /*000c*/ 	.word	0x00000000
        /*0010*/ 	.short	0x0002
        /*0012*/ 	.short	0x0010
        /*0014*/ 	.byte	0x00, 0xf0, 0x11, 0x00


	//----- nvinfo : EIATTR_KPARAM_INFO
	.align		4
.L_31:
        /*0018*/ 	.byte	0x04, 0x17
        /*001a*/ 	.short	(.L_33 - .L_32)
.L_32:
        /*001c*/ 	.word	0x00000000
        /*0020*/ 	.short	0x0001
        /*0022*/ 	.short	0x0008
        /*0024*/ 	.byte	0x00, 0xf5, 0x21, 0x00


	//----- nvinfo : EIATTR_KPARAM_INFO
	.align		4
.L_33:
        /*0028*/ 	.byte	0x04, 0x17
        /*002a*/ 	.short	(.L_35 - .L_34)
.L_34:
        /*002c*/ 	.word	0x00000000
        /*0030*/ 	.short	0x0000
        /*0032*/ 	.short	0x0000
        /*0034*/ 	.byte	0x00, 0xf5, 0x21, 0x00


	//----- nvinfo : EIATTR_SPARSE_MMA_MASK
	.align		4
.L_35:
        /*0038*/ 	.byte	0x03, 0x50
        /*003a*/ 	.short	0x0000


	//----- nvinfo : EIATTR_MAXREG_COUNT
	.align		4
        /*003c*/ 	.byte	0x03, 0x1b
        /*003e*/ 	.short	0x00ff


	//----- nvinfo : EIATTR_NUM_BARRIERS
	.align		4
        /*0040*/ 	.byte	0x02, 0x4c
        /*0042*/ 	.byte	0x01
	.zero		1


	//----- nvinfo : EIATTR_MERCURY_ISA_VERSION
	.align		4
        /*0044*/ 	.byte	0x03, 0x5f
        /*0046*/ 	.short	0x0101


	//----- nvinfo : EIATTR_VRC_CTA_INIT_COUNT
	.align		4
        /*0048*/ 	.byte	0x02, 0x4a
	.zero		1
	.zero		1


	//----- nvinfo : EIATTR_EXIT_INSTR_OFFSETS
	.align		4
        /*004c*/ 	.byte	0x04, 0x1c
        /*004e*/ 	.short	(.L_37 - .L_36)


	//   ....[0]....
.L_36:
        /*0050*/ 	.word	0x00000070


	//   ....[1]....
        /*0054*/ 	.word	0x000007a0


	//   ....[2]....
        /*0058*/ 	.word	0x00000840


	//----- nvinfo : EIATTR_CRS_STACK_SIZE
	.align		4
.L_37:
        /*005c*/ 	.byte	0x04, 0x1e
        /*005e*/ 	.short	(.L_39 - .L_38)
.L_38:
        /*0060*/ 	.word	0x00000000


	//----- nvinfo : EIATTR_CBANK_PARAM_SIZE
	.align		4
.L_39:
        /*0064*/ 	.byte	0x03, 0x19
        /*0066*/ 	.short	0x0014


	//----- nvinfo : EIATTR_PARAM_CBANK
	.align		4
        /*0068*/ 	.byte	0x04, 0x0a
        /*006a*/ 	.short	(.L_41 - .L_40)
	.align		4
.L_40:
        /*006c*/ 	.word	index@(.nv.constant0._Z4initPiS_i)
        /*0070*/ 	.short	0x0380
        /*0072*/ 	.short	0x0014


	//----- nvinfo : EIATTR_SW_WAR
	.align		4
.L_41:
        /*0074*/ 	.byte	0x04, 0x36
        /*0076*/ 	.short	(.L_43 - .L_42)
.L_42:
        /*0078*/ 	.word	0x00000008
.L_43:


//--------------------- .nv.callgraph             --------------------------
	.section	.nv.callgraph,"",@"SHT_CUDA_CALLGRAPH"
	.align	4
	.sectionentsize	8
	.align		4
        /*0000*/ 	.word	0x00000000
	.align		4
        /*0004*/ 	.word	0xffffffff
	.align		4
        /*0008*/ 	.word	0x00000000
	.align		4
        /*000c*/ 	.word	0xfffffffe
	.align		4
        /*0010*/ 	.word	0x00000000
	.align		4
        /*0014*/ 	.word	0xfffffffd
	.align		4
        /*0018*/ 	.word	0x00000000
	.align		4
        /*001c*/ 	.word	0xfffffffc


//--------------------- .text._Z4sortPiS_i        --------------------------
	.section	.text._Z4sortPiS_i,"ax",@progbits
	.align	128
        .global         _Z4sortPiS_i
        .type           _Z4sortPiS_i,@function
        .size           _Z4sortPiS_i,(.L_x_24 - _Z4sortPiS_i)
        .other          _Z4sortPiS_i,@"STO_CUDA_ENTRY STV_DEFAULT"
_Z4sortPiS_i:
.text._Z4sortPiS_i:
[----:B------:R-:W-:Y:S01]  /*0000*/  LDC R1, c[0x0][0x37c] ;  /* 0x0000df00ff017b82 */ /* 0x000fe20000000800 */
[----:B------:R-:W0:Y:S07]  /*0010*/  S2R R3, SR_TID.X ;  /* 0x0000000000037919 */ /* 0x000e2e0000002100 */
[----:B------:R-:W0:Y:S01]  /*0020*/  S2UR UR4, SR_CTAID.X ;  /* 0x00000000000479c3 */ /* 0x000e220000002500 */
[----:B------:R-:W1:Y:S07]  /*0030*/  LDCU UR5, c[0x0][0x390] ;  /* 0x00007200ff0577ac */ /* 0x000e6e0008000800 */
[----:B------:R-:W0:Y:S02]  /*0040*/  LDC R0, c[0x0][0x360] ;  /* 0x0000d800ff007b82 */ /* 0x000e240000000800 */
[----:B0-----:R-:W-:-:S05]  /*0050*/  IMAD R0, R0, UR4, R3 ;  /* 0x0000000400007c24 */ /* 0x001fca000f8e0203 */
[----:B-1----:R-:W-:-:S13]  /*0060*/  ISETP.GT.AND P0, PT, R0, UR5, PT ;  /* 0x0000000500007c0c */ /* 0x002fda000bf04270 */
[----:B------:R-:W-:Y:S05]  /*0070*/  @P0 EXIT ;  /* 0x000000000000094d */ /* 0x000fea0003800000 */
[----:B------:R-:W-:Y:S01]  /*0080*/  ISETP.GE.AND P0, PT, R0, 0x1, PT ;  /* 0x000000010000780c */ /* 0x000fe20003f06270 */
[----:B------:R-:W0:Y:S01]  /*0090*/  LDCU.64 UR6, c[0x0][0x358] ;  /* 0x00006b00ff0677ac */ /* 0x000e220008000a00 */
[----:B------:R-:W-:Y:S01]  /*00a0*/  BSSY.RECONVERGENT B0, `(.L_x_0) ;  /* 0x0000061000007945 */ /* 0x000fe20003800200 */
[----:B------:R-:W-:-:S10]  /*00b0*/  IMAD.MOV.U32 R2, RZ, RZ, RZ ;  /* 0x000000ffff027224 */ /* 0x000fd400078e00ff */
[----:B------:R-:W-:Y:S05]  /*00c0*/  @!P0 BRA `(.L_x_1) ;  /* 0x0000000400788947 */ /* 0x000fea0003800000 */
[C---:B------:R-:W-:Y:S01]  /*00d0*/  ISETP.GE.U32.AND P1, PT, R0.reuse, 0x10, PT ;  /* 0x000000100000780c */ /* 0x040fe20003f26070 */
[----:B------:R-:W-:Y:S01]  /*00e0*/  BSSY.RECONVERGENT B1, `(.L_x_2) ;  /* 0x000002b000017945 */ /* 0x000fe20003800200 */
[----:B------:R-:W-:Y:S02]  /*00f0*/  LOP3.LUT R23, R0, 0xf, RZ, 0xc0, !PT ;  /* 0x0000000f00177812 */ /* 0x000fe400078ec0ff */
[----:B------:R-:W-:Y:S02]  /*0100*/  CS2R R2, SRZ ;  /* 0x0000000000027805 */ /* 0x000fe4000001ff00 */
[----:B------:R-:W-:-:S07]  /*0110*/  ISETP.NE.AND P0, PT, R23, RZ, PT ;  /* 0x000000ff1700720c */ /* 0x000fce0003f05270 */
[----:B------:R-:W-:Y:S06]  /*0120*/  @!P1 BRA `(.L_x_3) ;  /* 0x0000000000989947 */ /* 0x000fec0003800000 */
[----:B------:R-:W1:Y:S01]  /*0130*/  LDCU.64 UR4, c[0x0][0x388] ;  /* 0x00007100ff0477ac */ /* 0x000e620008000a00 */
[----:B------:R-:W-:Y:S01]  /*0140*/  LOP3.LUT R3, R0, 0x7ffffff0, RZ, 0xc0, !PT ;  /* 0x7ffffff000037812 */ /* 0x000fe200078ec0ff */
[----:B------:R-:W-:-:S04]  /*0150*/  IMAD.MOV.U32 R2, RZ, RZ, RZ ;  /* 0x000000ffff027224 */ /* 0x000fc800078e00ff */
[----:B------:R-:W-:Y:S01]  /*0160*/  IMAD.MOV R6, RZ, RZ, -R3 ;  /* 0x000000ffff067224 */ /* 0x000fe200078e0a03 */
[----:B-1----:R-:W-:-:S04]  /*0170*/  UIADD3 UR4, UP0, UPT, UR4, 0x20, URZ ;  /* 0x0000002004047890 */ /* 0x002fc8000ff1e0ff */
[----:B------:R-:W-:Y:S02]  /*0180*/  UIADD3.X UR5, UPT, UPT, URZ, UR5, URZ, UP0, !UPT ;  /* 0x00000005ff057290 */ /* 0x000fe400087fe4ff */
[----:B------:R-:W-:-:S04]  /*0190*/  IMAD.U32 R12, RZ, RZ, UR4 ;  /* 0x00000004ff0c7e24 */ /* 0x000fc8000f8e00ff */
[----:B------:R-:W-:-:S07]  /*01a0*/  IMAD.U32 R5, RZ, RZ, UR5 ;  /* 0x00000005ff057e24 */ /* 0x000fce000f8e00ff */
.L_x_4:
[----:B------:R-:W-:-:S05]  /*01b0*/  IMAD.MOV.U32 R4, RZ, RZ, R12 ;  /* 0x000000ffff047224 */ /* 0x000fca00078e000c */
[----:B0-----:R-:W2:Y:S04]  /*01c0*/  LDG.E R11, desc[UR6][R4.64+-0x20] ;  /* 0xffffe006040b7981 */ /* 0x001ea8000c1e1900 */
[----:B------:R-:W2:Y:S04]  /*01d0*/  LDG.E R12, desc[UR6][R4.64+-0x1c] ;  /* 0xffffe406040c7981 */ /* 0x000ea8000c1e1900 */
[----:B------:R-:W3:Y:S04]  /*01e0*/  LDG.E R14, desc[UR6][R4.64+-0x18] ;  /* 0xffffe806040e7981 */ /* 0x000ee8000c1e1900 */
[----:B------:R-:W3:Y:S04]  /*01f0*/  LDG.E R13, desc[UR6][R4.64+-0x14] ;  /* 0xffffec06040d7981 */ /* 0x000ee8000c1e1900 */
[----:B------:R-:W4:Y:S04]  /*0200*/  LDG.E R16, desc[UR6][R4.64+-0x10] ;  /* 0xfffff00604107981 */ /* 0x000f28000c1e1900 */
[----:B------:R-:W4:Y:S04]  /*0210*/  LDG.E R15, desc[UR6][R4.64+-0xc] ;  /* 0xfffff406040f7981 */ /* 0x000f28000c1e1900 */
[----:B------:R-:W5:Y:S04]  /*0220*/  LDG.E R18, desc[UR6][R4.64+-0x8] ;  /* 0xfffff80604127981 */ /* 0x000f68000c1e1900 */
        /* <DEDUP_REMOVED lines=8> */
[----:B------:R0:W5:Y:S01]  /*02b0*/  LDG.E R7, desc[UR6][R4.64+0x1c] ;  /* 0x00001c0604077981 */ /* 0x000162000c1e1900 */
[----:B------:R-:W-:-:S05]  /*02c0*/  VIADD R6, R6, 0x10 ;  /* 0x0000001006067836 */ /* 0x000fca0000000000 */
[----:B------:R-:W-:Y:S02]  /*02d0*/  ISETP.NE.AND P1, PT, R6, RZ, PT ;  /* 0x000000ff0600720c */ /* 0x000fe40003f25270 */
[----:B--2---:R-:W-:Y:S02]  /*02e0*/  IADD3 R11, PT, PT, R12, R11, R2 ;  /* 0x0000000b0c0b7210 */ /* 0x004fe40007ffe002 */
[----:B------:R-:W-:-:S05]  /*02f0*/  IADD3 R12, P2, PT, R4, 0x40, RZ ;  /* 0x00000040040c7810 */ /* 0x000fca0007f5e0ff */
[----:B0-----:R-:W-:Y:S01]  /*0300*/  IMAD.X R5, RZ, RZ, R5, P2 ;  /* 0x000000ffff057224 */ /* 0x001fe200010e0605 */
[----:B---3--:R-:W-:-:S04]  /*0310*/  IADD3 R11, PT, PT, R13, R14, R11 ;  /* 0x0000000e0d0b7210 */ /* 0x008fc80007ffe00b */
[----:B----4-:R-:W-:-:S04]  /*0320*/  IADD3 R11, PT, PT, R15, R16, R11 ;  /* 0x000000100f0b7210 */ /* 0x010fc80007ffe00b */
[----:B-----5:R-:W-:-:S04]  /*0330*/  IADD3 R11, PT, PT, R17, R18, R11 ;  /* 0x00000012110b7210 */ /* 0x020fc80007ffe00b */
[----:B------:R-:W-:-:S04]  /*0340*/  IADD3 R11, PT, PT, R19, R20, R11 ;  /* 0x00000014130b7210 */ /* 0x000fc80007ffe00b */
[----:B------:R-:W-:-:S04]  /*0350*/  IADD3 R11, PT, PT, R21, R22, R11 ;  /* 0x00000016150b7210 */ /* 0x000fc80007ffe00b */
[----:B------:R-:W-:-:S04]  /*0360*/  IADD3 R9, PT, PT, R10, R9, R11 ;  /* 0x000000090a097210 */ /* 0x000fc80007ffe00b */
[----:B------:R-:W-:Y:S01]  /*0370*/  IADD3 R2, PT, PT, R7, R8, R9 ;  /* 0x0000000807027210 */ /* 0x000fe20007ffe009 */
[----:B------:R-:W-:Y:S06]  /*0380*/  @P1 BRA `(.L_x_4) ;  /* 0xfffffffc00881947 */ /* 0x000fec000383ffff */
.L_x_3:
[----:B0-----:R-:W-:Y:S05]  /*0390*/  BSYNC.RECONVERGENT B1 ;  /* 0x0000000000017941 */ /* 0x001fea0003800200 */
.L_x_2:
[----:B------:R-:W-:Y:S05]  /*03a0*/  @!P0 BRA `(.L_x_1) ;  /* 0x0000000000c08947 */ /* 0x000fea0003800000 */
[----:B------:R-:W-:Y:S01]  /*03b0*/  ISETP.GE.U32.AND P0, PT, R23, 0x8, PT ;  /* 0x000000081700780c */ /* 0x000fe20003f06070 */
[----:B------:R-:W-:Y:S01]  /*03c0*/  BSSY.RECONVERGENT B1, `(.L_x_5) ;  /* 0x0000013000017945 */ /* 0x000fe20003800200 */
[----:B------:R-:W-:-:S04]  /*03d0*/  LOP3.LUT R14, R0, 0x7, RZ, 0xc0, !PT ;  /* 0x00000007000e7812 */ /* 0x000fc800078ec0ff */
[----:B------:R-:W-:-:S07]  /*03e0*/  ISETP.NE.AND P1, PT, R14, RZ, PT ;  /* 0x000000ff0e00720c */ /* 0x000fce0003f25270 */
[----:B------:R-:W-:Y:S06]  /*03f0*/  @!P0 BRA `(.L_x_6) ;  /* 0x00000000003c8947 */ /* 0x000fec0003800000 */
[----:B------:R-:W0:Y:S02]  /*0400*/  LDC.64 R4, c[0x0][0x388] ;  /* 0x0000e200ff047b82 */ /* 0x000e240000000a00 */
[----:B0-----:R-:W-:-:S05]  /*0410*/  IMAD.WIDE.U32 R4, R3, 0x4, R4 ;  /* 0x0000000403047825 */ /* 0x001fca00078e0004 */
[----:B------:R-:W2:Y:S04]  /*0420*/  LDG.E R7, desc[UR6][R4.64] ;  /* 0x0000000604077981 */ /* 0x000ea8000c1e1900 */
[----:B------:R-:W2:Y:S04]  /*0430*/  LDG.E R6, desc[UR6][R4.64+0x4] ;  /* 0x0000040604067981 */ /* 0x000ea8000c1e1900 */
[----:B------:R-:W3:Y:S04]  /*0440*/  LDG.E R9, desc[UR6][R4.64+0x8] ;  /* 0x0000080604097981 */ /* 0x000ee8000c1e1900 */
[----:B------:R-:W3:Y:S04]  /*0450*/  LDG.E R8, desc[UR6][R4.64+0xc] ;  /* 0x00000c0604087981 */ /* 0x000ee8000c1e1900 */
[----:B------:R-:W4:Y:S04]  /*0460*/  LDG.E R11, desc[UR6][R4.64+0x10] ;  /* 0x00001006040b7981 */ /* 0x000f28000c1e1900 */
[----:B------:R-:W4:Y:S04]  /*0470*/  LDG.E R10, desc[UR6][R4.64+0x14] ;  /* 0x00001406040a7981 */ /* 0x000f28000c1e1900 */
[----:B------:R-:W5:Y:S04]  /*0480*/  LDG.E R13, desc[UR6][R4.64+0x18] ;  /* 0x00001806040d7981 */ /* 0x000f68000c1e1900 */
[----:B------:R-:W5:Y:S01]  /*0490*/  LDG.E R12, desc[UR6][R4.64+0x1c] ;  /* 0x00001c06040c7981 */ /* 0x000f62000c1e1900 */
[----:B------:R-:W-:Y:S01]  /*04a0*/  VIADD R3, R3, 0x8 ;  /* 0x0000000803037836 */ /* 0x000fe20000000000 */
[----:B--2---:R-:W-:-:S04]  /*04b0*/  IADD3 R6, PT, PT, R6, R7, R2 ;  /* 0x0000000706067210 */ /* 0x004fc80007ffe002 */
[----:B---3--:R-:W-:-:S04]  /*04c0*/  IADD3 R6, PT, PT, R8, R9, R6 ;  /* 0x0000000908067210 */ /* 0x008fc80007ffe006 */
[----:B----4-:R-:W-:-:S04]  /*04d0*/  IADD3 R6, PT, PT, R10, R11, R6 ;  /* 0x0000000b0a067210 */ /* 0x010fc80007ffe006 */
[----:B-----5:R-:W-:-:S07]  /*04e0*/  IADD3 R2, PT, PT, R12, R13, R6 ;  /* 0x0000000d0c027210 */ /* 0x020fce0007ffe006 */
.L_x_6:
[----:B------:R-:W-:Y:S05]  /*04f0*/  BSYNC.RECONVERGENT B1 ;  /* 0x0000000000017941 */ /* 0x000fea0003800200 */
.L_x_5:
        /* <DEDUP_REMOVED lines=11> */
[----:B------:R-:W3:Y:S01]  /*05b0*/  LDG.E R10, desc[UR6][R4.64+0xc] ;  /* 0x00000c06040a7981 */ /* 0x000ee2000c1e1900 */
[----:B------:R-:W-:Y:S01]  /*05c0*/  VIADD R3, R3, 0x4 ;  /* 0x0000000403037836 */ /* 0x000fe20000000000 */
[----:B--2---:R-:W-:-:S04]  /*05d0*/  IADD3 R2, PT, PT, R8, R7, R2 ;  /* 0x0000000708027210 */ /* 0x004fc80007ffe002 */
[----:B---3--:R-:W-:-:S07]  /*05e0*/  IADD3 R2, PT, PT, R10, R9, R2 ;  /* 0x000000090a027210 */ /* 0x008fce0007ffe002 */
.L_x_8:
[----:B------:R-:W-:Y:S05]  /*05f0*/  BSYNC.RECONVERGENT B1 ;  /* 0x0000000000017941 */ /* 0x000fea0003800200 */
.L_x_7:
[----:B------:R-:W-:Y:S05]  /*0600*/  @!P1 BRA `(.L_x_1) ;  /* 0x0000000000289947 */ /* 0x000fea0003800000 */
[----:B------:R-:W0:Y:S01]  /*0610*/  LDC.64 R4, c[0x0][0x388] ;  /* 0x0000e200ff047b82 */ /* 0x000e220000000a00 */
[----:B------:R-:W-:Y:S02]  /*0620*/  IMAD.MOV R6, RZ, RZ, -R6 ;  /* 0x000000ffff067224 */ /* 0x000fe400078e0a06 */
[----:B0-----:R-:W-:-:S07]  /*0630*/  IMAD.WIDE.U32 R4, R3, 0x4, R4 ;  /* 0x0000000403047825 */ /* 0x001fce00078e0004 */
.L_x_9:
[----:B------:R0:W2:Y:S01]  /*0640*/  LDG.E R3, desc[UR6][R4.64] ;  /* 0x0000000604037981 */ /* 0x0000a2000c1e1900 */
[----:B------:R-:W-:-:S05]  /*0650*/  VIADD R6, R6, 0x1 ;  /* 0x0000000106067836 */ /* 0x000fca0000000000 */
[----:B------:R-:W-:Y:S02]  /*0660*/  ISETP.NE.AND P0, PT, R6, RZ, PT ;  /* 0x000000ff0600720c */ /* 0x000fe40003f05270 */
[----:B0-----:R-:W-:-:S05]  /*0670*/  IADD3 R4, P1, PT, R4, 0x4, RZ ;  /* 0x0000000404047810 */ /* 0x001fca0007f3e0ff */
[----:B------:R-:W-:Y:S02]  /*0680*/  IMAD.X R5, RZ, RZ, R5, P1 ;  /* 0x000000ffff057224 */ /* 0x000fe400008e0605 */
[----:B--2---:R-:W-:-:S04]  /*0690*/  IMAD.IADD R2, R3, 0x1, R2 ;  /* 0x0000000103027824 */ /* 0x004fc800078e0202 */
[----:B------:R-:W-:Y:S05]  /*06a0*/  @P0 BRA `(.L_x_9) ;  /* 0xfffffffc00e40947 */ /* 0x000fea000383ffff */
.L_x_1:
[----:B0-----:R-:W-:Y:S05]  /*06b0*/  BSYNC.RECONVERGENT B0 ;  /* 0x0000000000007941 */ /* 0x001fea0003800200 */
.L_x_0:
[----:B------:R-:W0:Y:S02]  /*06c0*/  LDC.64 R4, c[0x0][0x388] ;  /* 0x0000e200ff047b82 */ /* 0x000e240000000a00 */
[----:B0-----:R-:W-:-:S05]  /*06d0*/  IMAD.WIDE R4, R0, 0x4, R4 ;  /* 0x0000000400047825 */ /* 0x001fca00078e0204 */
[----:B------:R-:W2:Y:S02]  /*06e0*/  LDG.E R3, desc[UR6][R4.64] ;  /* 0x0000000604037981 */ /* 0x000ea4000c1e1900 */
[----:B--2---:R-:W-:-:S13]  /*06f0*/  ISETP.GE.AND P0, PT, R3, 0x1, PT ;  /* 0x000000010300780c */ /* 0x004fda0003f06270 */
[----:B------:R-:W-:Y:S05]  /*0700*/  @!P0 EXIT ;  /* 0x000000000000894d */ /* 0x000fea0003800000 */
[----:B------:R-:W0:Y:S01]  /*0710*/  LDC.64 R8, c[0x0][0x380] ;  /* 0x0000e000ff087b82 */ /* 0x000e220000000a00 */
[----:B------:R-:W-:-:S07]  /*0720*/  IMAD.MOV.U32 R3, RZ, RZ, RZ ;  /* 0x000000ffff037224 */ /* 0x000fce00078e00ff */
.L_x_10:
[----:B------:R-:W-:-:S04]  /*0730*/  IMAD.IADD R7, R3, 0x1, R2 ;  /* 0x0000000103077824 */ /* 0x000fc800078e0202 */
[----:B0-----:R-:W-:-:S05]  /*0740*/  IMAD.WIDE R6, R7, 0x4, R8 ;  /* 0x0000000407067825 */ /* 0x001fca00078e0208 */
[----:B------:R1:W-:Y:S04]  /*0750*/  STG.E desc[UR6][R6.64], R0 ;  /* 0x0000000006007986 */ /* 0x0003e8000c101906 */
[----:B------:R-:W2:Y:S01]  /*0760*/  LDG.E R10, desc[UR6][R4.64] ;  /* 0x00000006040a7981 */ /* 0x000ea2000c1e1900 */
[----:B------:R-:W-:-:S05]  /*0770*/  VIADD R3, R3, 0x1 ;  /* 0x0000000103037836 */ /* 0x000fca0000000000 */
[----:B--2---:R-:W-:-:S13]  /*0780*/  ISETP.GE.AND P0, PT, R3, R10, PT ;  /* 0x0000000a0300720c */ /* 0x004fda0003f06270 */
[----:B-1----:R-:W-:Y:S05]  /*0790*/  @!P0 BRA `(.L_x_10) ;  /* 0xfffffffc00e48947 */ /* 0x002fea000383ffff */
[----:B------:R-:W-:Y:S05]  /*07a0*/  EXIT ;  /* 0x000000000000794d */ /* 0x000fea0003800000 */
.L_x_11:
[----:B------:R-:W-:-:S00]  /*07b0*/  BRA `(.L_x_11) ;  /* 0xfffffffc00fc7947 */ /* 0x000fc0000383ffff */
[----:B------:R-:W-:-:S00]  /*07c0*/  NOP ;  /* 0x0000000000007918 */ /* 0x000fc00000000000 */
        /* <DEDUP_REMOVED lines=11> */
.L_x_24:


//--------------------- .text._Z4initPiS_i        --------------------------
	.section	.text._Z4initPiS_i,"ax",@progbits
	.align	128
        .global         _Z4initPiS_i
        .type           _Z4initPiS_i,@function
        .size           _Z4initPiS_i,(.L_x_25 - _Z4initPiS_i)
        .other          _Z4initPiS_i,@"STO_CUDA_ENTRY STV_DEFAULT"
_Z4initPiS_i:
.text._Z4initPiS_i:
        /* <DEDUP_REMOVED lines=8> */
[----:B------:R-:W0:Y:S01]  /*0080*/  LDC.64 R8, c[0x0][0x388] ;  /* 0x0000e200ff087b82 */ /* 0x000e220000000a00 */
[----:B------:R-:W1:Y:S01]  /*0090*/  LDCU.64 UR6, c[0x0][0x358] ;  /* 0x00006b00ff0677ac */ /* 0x000e620008000a00 */
[----:B------:R-:W-:-:S06]  /*00a0*/  ISETP.GT.AND P0, PT, R0, 0x4, PT ;  /* 0x000000040000780c */ /* 0x000fcc0003f04270 */
[----:B------:R-:W2:Y:S01]  /*00b0*/  LDC.64 R6, c[0x0][0x380] ;  /* 0x0000e000ff067b82 */ /* 0x000ea20000000a00 */
[----:B0-----:R-:W-:-:S06]  /*00c0*/  IMAD.WIDE R2, R0, 0x4, R8 ;  /* 0x0000000400027825 */ /* 0x001fcc00078e0208 */
[----:B-1----:R0:W-:Y:S01]  /*00d0*/  @!P0 STG.E desc[UR6][R2.64], RZ ;  /* 0x000000ff02008986 */ /* 0x0021e2000c101906 */
[C---:B--2---:R-:W-:Y:S01]  /*00e0*/  IMAD.WIDE R6, R0.reuse, 0x4, R6 ;  /* 0x0000000400067825 */ /* 0x044fe200078e0206 */
[----:B------:R-:W-:Y:S06]  /*00f0*/  BAR.SYNC.DEFER_BLOCKING 0x0 ;  /* 0x0000000000007b1d */ /* 0x000fec0000010000 */
[----:B------:R-:W2:Y:S01]  /*0100*/  LDG.E R7, desc[UR6][R6.64] ;  /* 0x0000000606077981 */ /* 0x000ea2000c1e1900 */
[----:B------:R-:W-:Y:S01]  /*0110*/  ISETP.GE.AND P0, PT, R0, 0x1, PT ;  /* 0x000000010000780c */ /* 0x000fe20003f06270 */
[----:B------:R-:W-:Y:S01]  /*0120*/  IMAD.MOV.U32 R5, RZ, RZ, 0x1 ;  /* 0x00000001ff057424 */ /* 0x000fe200078e00ff */
[----:B------:R-:W-:Y:S01]  /*0130*/  BSSY.RECONVERGENT B0, `(.L_x_12) ;  /* 0x0000064000007945 */ /* 0x000fe20003800200 */
[----:B------:R-:W-:-:S02]  /*0140*/  IMAD.MOV.U32 R4, RZ, RZ, RZ ;  /* 0x000000ffff047224 */ /* 0x000fc400078e00ff */
[----:B--2---:R-:W-:-:S05]  /*0150*/  IMAD.WIDE R8, R7, 0x4, R8 ;  /* 0x0000000407087825 */ /* 0x004fca00078e0208 */
[----:B------:R0:W-:Y:S01]  /*0160*/  REDG.E.ADD.STRONG.GPU desc[UR6][R8.64], R5 ;  /* 0x000000050800798e */ /* 0x0001e2000c12e106 */
[----:B------:R-:W-:Y:S06]  /*0170*/  BAR.SYNC.DEFER_BLOCKING 0x0 ;  /* 0x0000000000007b1d */ /* 0x000fec0000010000 */
[----:B------:R-:W-:Y:S05]  /*0180*/  @!P0 BRA `(.L_x_13) ;  /* 0x0000000400788947 */ /* 0x000fea0003800000 */
[C---:B------:R-:W-:Y:S01]  /*0190*/  ISETP.GE.U32.AND P1, PT, R0.reuse, 0x10, PT ;  /* 0x000000100000780c */ /* 0x040fe20003f26070 */
[----:B------:R-:W-:Y:S01]  /*01a0*/  BSSY.RECONVERGENT B1, `(.L_x_14) ;  /* 0x000002b000017945 */ /* 0x000fe20003800200 */
[----:B------:R-:W-:Y:S02]  /*01b0*/  LOP3.LUT R25, R0, 0xf, RZ, 0xc0, !PT ;  /* 0x0000000f00197812 */ /* 0x000fe400078ec0ff */
[----:B0-----:R-:W-:Y:S02]  /*01c0*/  CS2R R4, SRZ ;  /* 0x0000000000047805 */ /* 0x001fe4000001ff00 */
[----:B------:R-:W-:-:S07]  /*01d0*/  ISETP.NE.AND P0, PT, R25, RZ, PT ;  /* 0x000000ff1900720c */ /* 0x000fce0003f05270 */
[----:B------:R-:W-:Y:S06]  /*01e0*/  @!P1 BRA `(.L_x_15) ;  /* 0x0000000000989947 */ /* 0x000fec0003800000 */
[----:B------:R-:W0:Y:S01]  /*01f0*/  LDCU.64 UR4, c[0x0][0x388] ;  /* 0x00007100ff0477ac */ /* 0x000e220008000a00 */
[----:B------:R-:W-:Y:S01]  /*0200*/  LOP3.LUT R5, R0, 0x7ffffff0, RZ, 0xc0, !PT ;  /* 0x7ffffff000057812 */ /* 0x000fe200078ec0ff */
[----:B------:R-:W-:-:S04]  /*0210*/  IMAD.MOV.U32 R4, RZ, RZ, RZ ;  /* 0x000000ffff047224 */ /* 0x000fc800078e00ff */
[----:B------:R-:W-:Y:S01]  /*0220*/  IMAD.MOV R8, RZ, RZ, -R5 ;  /* 0x000000ffff087224 */ /* 0x000fe200078e0a05 */
[----:B0-----:R-:W-:-:S04]  /*0230*/  UIADD3 UR4, UP0, UPT, UR4, 0x20, URZ ;  /* 0x0000002004047890 */ /* 0x001fc8000ff1e0ff */
[----:B------:R-:W-:Y:S02]  /*0240*/  UIADD3.X UR5, UPT, UPT, URZ, UR5, URZ, UP0, !UPT ;  /* 0x00000005ff057290 */ /* 0x000fe400087fe4ff */
[----:B------:R-:W-:-:S04]  /*0250*/  IMAD.U32 R14, RZ, RZ, UR4 ;  /* 0x00000004ff0e7e24 */ /* 0x000fc8000f8e00ff */
[----:B------:R-:W-:-:S07]  /*0260*/  IMAD.U32 R7, RZ, RZ, UR5 ;  /* 0x00000005ff077e24 */ /* 0x000fce000f8e00ff */
.L_x_16:
[----:B------:R-:W-:-:S05]  /*0270*/  IMAD.MOV.U32 R6, RZ, RZ, R14 ;  /* 0x000000ffff067224 */ /* 0x000fca00078e000e */
[----:B------:R-:W2:Y:S04]  /*0280*/  LDG.E R15, desc[UR6][R6.64+-0x20] ;  /* 0xffffe006060f7981 */ /* 0x000ea8000c1e1900 */
        /* <DEDUP_REMOVED lines=17> */
[----:B--2---:R-:W-:-:S04]  /*03a0*/  IADD3 R15, PT, PT, R16, R15, R4 ;  /* 0x0000000f100f7210 */ /* 0x004fc80007ffe004 */
[----:B---3--:R-:W-:-:S04]  /*03b0*/  IADD3 R15, PT, PT, R17, R18, R15 ;  /* 0x00000012110f7210 */ /* 0x008fc80007ffe00f */
[----:B----4-:R-:W-:-:S04]  /*03c0*/  IADD3 R15, PT, PT, R19, R20, R15 ;  /* 0x00000014130f7210 */ /* 0x010fc80007ffe00f */
[----:B-----5:R-:W-:-:S04]  /*03d0*/  IADD3 R15, PT, PT, R21, R22, R15 ;  /* 0x00000016150f7210 */ /* 0x020fc80007ffe00f */
[----:B------:R-:W-:-:S04]  /*03e0*/  IADD3 R15, PT, PT, R23, R24, R15 ;  /* 0x00000018170f7210 */ /* 0x000fc80007ffe00f */
[----:B------:R-:W-:Y:S02]  /*03f0*/  IADD3 R13, PT, PT, R13, R14, R15 ;  /* 0x0000000e0d0d7210 */ /* 0x000fe40007ffe00f */
[----:B------:R-:W-:-:S05]  /*0400*/  IADD3 R14, P2, PT, R6, 0x40, RZ ;  /* 0x00000040060e7810 */ /* 0x000fca0007f5e0ff */
[----:B0-----:R-:W-:Y:S01]  /*0410*/  IMAD.X R7, RZ, RZ, R7, P2 ;  /* 0x000000ffff077224 */ /* 0x001fe200010e0607 */
[----:B------:R-:W-:-:S04]  /*0420*/  IADD3 R9, PT, PT, R12, R9, R13 ;  /* 0x000000090c097210 */ /* 0x000fc80007ffe00d */
[----:B------:R-:W-:Y:S01]  /*0430*/  IADD3 R4, PT, PT, R10, R11, R9 ;  /* 0x0000000b0a047210 */ /* 0x000fe20007ffe009 */
[----:B------:R-:W-:Y:S06]  /*0440*/  @P1 BRA `(.L_x_16) ;  /* 0xfffffffc00881947 */ /* 0x000fec000383ffff */
.L_x_15:
[----:B------:R-:W-:Y:S05]  /*0450*/  BSYNC.RECONVERGENT B1 ;  /* 0x0000000000017941 */ /* 0x000fea0003800200 */
.L_x_14:
        /* <DEDUP_REMOVED lines=21> */
.L_x_18:
[----:B------:R-:W-:Y:S05]  /*05b0*/  BSYNC.RECONVERGENT B1 ;  /* 0x0000000000017941 */ /* 0x000fea0003800200 */
.L_x_17:
        /* <DEDUP_REMOVED lines=15> */
.L_x_20:
[----:B------:R-:W-:Y:S05]  /*06b0*/  BSYNC.RECONVERGENT B1 ;  /* 0x0000000000017941 */ /* 0x000fea0003800200 */
.L_x_19:
[----:B------:R-:W-:Y:S05]  /*06c0*/  @!P1 BRA `(.L_x_13) ;  /* 0x0000000000289947 */ /* 0x000fea0003800000 */
[----:B------:R-:W0:Y:S01]  /*06d0*/  LDC.64 R6, c[0x0][0x388] ;  /* 0x0000e200ff067b82 */ /* 0x000e220000000a00 */
[----:B------:R-:W-:Y:S02]  /*06e0*/  IMAD.MOV R8, RZ, RZ, -R8 ;  /* 0x000000ffff087224 */ /* 0x000fe400078e0a08 */
[----:B0-----:R-:W-:-:S07]  /*06f0*/  IMAD.WIDE.U32 R6, R5, 0x4, R6 ;  /* 0x0000000405067825 */ /* 0x001fce00078e0006 */
.L_x_21:
[----:B------:R0:W2:Y:S01]  /*0700*/  LDG.E R5, desc[UR6][R6.64] ;  /* 0x0000000606057981 */ /* 0x0000a2000c1e1900 */
[----:B------:R-:W-:-:S05]  /*0710*/  VIADD R8, R8, 0x1 ;  /* 0x0000000108087836 */ /* 0x000fca0000000000 */
[----:B------:R-:W-:Y:S02]  /*0720*/  ISETP.NE.AND P0, PT, R8, RZ, PT ;  /* 0x000000ff0800720c */ /* 0x000fe40003f05270 */
[----:B0-----:R-:W-:-:S05]  /*0730*/  IADD3 R6, P1, PT, R6, 0x4, RZ ;  /* 0x0000000406067810 */ /* 0x001fca0007f3e0ff */
[----:B------:R-:W-:Y:S02]  /*0740*/  IMAD.X R7, RZ, RZ, R7, P1 ;  /* 0x000000ffff077224 */ /* 0x000fe400008e0607 */
[----:B--2---:R-:W-:-:S04]  /*0750*/  IMAD.IADD R4, R5, 0x1, R4 ;  /* 0x0000000105047824 */ /* 0x004fc800078e0204 */
[----:B------:R-:W-:Y:S05]  /*0760*/  @P0 BRA `(.L_x_21) ;  /* 0xfffffffc00e40947 */ /* 0x000fea000383ffff */
.L_x_13:
[----:B------:R-:W-:Y:S05]  /*0770*/  BSYNC.RECONVERGENT B0 ;  /* 0x0000000000007941 */ /* 0x000fea0003800200 */
.L_x_12:
[----:B0-----:R-:W2:Y:S02]  /*0780*/  LDG.E R5, desc[UR6][R2.64] ;  /* 0x0000000602057981 */ /* 0x001ea4000c1e1900 */
[----:B--2---:R-:W-:-:S13]  /*0790*/  ISETP.GE.AND P0, PT, R5, 0x1, PT ;  /* 0x000000010500780c */ /* 0x004fda0003f06270 */
[----:B------:R-:W-:Y:S05]  /*07a0*/  @!P0 EXIT ;  /* 0x000000000000894d */ /* 0x000fea0003800000 */
[----:B------:R-:W0:Y:S01]  /*07b0*/  LDC.64 R8, c[0x0][0x380] ;  /* 0x0000e000ff087b82 */ /* 0x000e220000000a00 */
[----:B------:R-:W-:-:S07]  /*07c0*/  IMAD.MOV.U32 R5, RZ, RZ, RZ ;  /* 0x000000ffff057224 */ /* 0x000fce00078e00ff */
.L_x_22:
        /* <DEDUP_REMOVED lines=8> */
.L_x_23:
        /* <DEDUP_REMOVED lines=11> */
.L_x_25:


//--------------------- .nv.shared.reserved.0     --------------------------
	.section	.nv.shared.reserved.0,"aw",@nobits
	.weak		__nv_reservedSMEM_offset_0_alias
	.size		__nv_reservedSMEM_offset_0_alias, 0, 64
	.other		__nv_reservedSMEM_offset_0_alias,@"STO_CUDA_RESERVED_SHARED STV_DEFAULT"
__nv_reservedSMEM_offset_0_alias:
	.zero		0
	.zero		64


//--------------------- .nv.constant0._Z4sortPiS_i --------------------------
	.section	.nv.constant0._Z4sortPiS_i,"a",@progbits
	.sectionflags	@""
	.align	4
.nv.constant0._Z4sortPiS_i:
	.zero		916


//--------------------- .nv.constant0._Z4initPiS_i --------------------------
	.section	.nv.constant0._Z4initPiS_i,"a",@progbits
	.sectionflags	@""
	.align	4
.nv.constant0._Z4initPiS_i:
	.zero		916


//--------------------- SYMBOLS --------------------------

	.type		.nv.reservedSmem.offset0,@object
	.size		.nv.reservedSmem.offset0,0x4
